//
// Generated by NVIDIA NVVM Compiler
//
// Compiler Build ID: CL-36424714
// Cuda compilation tools, release 13.0, V13.0.88
// Based on NVVM 20.0.0
//

.version 9.0
.target sm_100
.address_size 64

	// .globl	_Z27ComplexPointwiseMulAndScaleP7double2S0_PKS_if

.visible .entry _Z27ComplexPointwiseMulAndScaleP7double2S0_PKS_if(
	.param .u64 .ptr .align 1 _Z27ComplexPointwiseMulAndScaleP7double2S0_PKS_if_param_0,
	.param .u64 .ptr .align 1 _Z27ComplexPointwiseMulAndScaleP7double2S0_PKS_if_param_1,
	.param .u64 .ptr .align 1 _Z27ComplexPointwiseMulAndScaleP7double2S0_PKS_if_param_2,
	.param .u32 _Z27ComplexPointwiseMulAndScaleP7double2S0_PKS_if_param_3,
	.param .f32 _Z27ComplexPointwiseMulAndScaleP7double2S0_PKS_if_param_4
)
{
	.reg .pred 	%p<7>;
	.reg .b32 	%r<31>;
	.reg .b32 	%f<2>;
	.reg .b64 	%rd<28>;
	.reg .b64 	%fd<57>;

	ld.param.u64 	%rd4, [_Z27ComplexPointwiseMulAndScaleP7double2S0_PKS_if_param_1];
	ld.param.u64 	%rd5, [_Z27ComplexPointwiseMulAndScaleP7double2S0_PKS_if_param_2];
	ld.param.u32 	%r12, [_Z27ComplexPointwiseMulAndScaleP7double2S0_PKS_if_param_3];
	ld.param.f32 	%f1, [_Z27ComplexPointwiseMulAndScaleP7double2S0_PKS_if_param_4];
	cvta.to.global.u64 	%rd1, %rd5;
	cvta.to.global.u64 	%rd2, %rd4;
	mov.u32 	%r13, %ntid.x;
	mov.u32 	%r14, %nctaid.x;
	mul.lo.s32 	%r1, %r13, %r14;
	mov.u32 	%r15, %ctaid.x;
	mov.u32 	%r16, %tid.x;
	mad.lo.s32 	%r29, %r15, %r13, %r16;
	setp.ge.s32 	%p1, %r29, %r12;
	@%p1 bra 	$L__BB0_7;
	cvt.f64.f32 	%fd1, %f1;
	add.s32 	%r17, %r29, %r1;
	max.s32 	%r18, %r12, %r17;
	setp.lt.s32 	%p2, %r17, %r12;
	selp.u32 	%r19, 1, 0, %p2;
	add.s32 	%r20, %r17, %r19;
	sub.s32 	%r21, %r18, %r20;
	div.u32 	%r22, %r21, %r1;
	add.s32 	%r3, %r22, %r19;
	and.b32  	%r23, %r3, 3;
	setp.eq.s32 	%p3, %r23, 3;
	@%p3 bra 	$L__BB0_4;
	add.s32 	%r24, %r3, 1;
	and.b32  	%r25, %r24, 3;
	neg.s32 	%r27, %r25;
$L__BB0_3:
	.pragma "nounroll";
	ld.param.u64 	%rd26, [_Z27ComplexPointwiseMulAndScaleP7double2S0_PKS_if_param_0];
	mul.wide.s32 	%rd6, %r29, 16;
	cvta.to.global.u64 	%rd7, %rd26;
	add.s64 	%rd8, %rd7, %rd6;
	add.s64 	%rd9, %rd1, %rd6;
	add.s64 	%rd10, %rd2, %rd6;
	ld.global.v2.f64 	{%fd2, %fd3}, [%rd10];
	ld.global.v2.f64 	{%fd4, %fd5}, [%rd9];
	mul.f64 	%fd6, %fd2, %fd4;
	mul.f64 	%fd7, %fd3, %fd5;
	sub.f64 	%fd8, %fd6, %fd7;
	mul.f64 	%fd9, %fd2, %fd5;
	fma.rn.f64 	%fd10, %fd3, %fd4, %fd9;
	mul.f64 	%fd11, %fd8, %fd1;
	mul.f64 	%fd12, %fd10, %fd1;
	st.global.v2.f64 	[%rd8], {%fd11, %fd12};
	add.s32 	%r29, %r29, %r1;
	add.s32 	%r27, %r27, 1;
	setp.ne.s32 	%p4, %r27, 0;
	@%p4 bra 	$L__BB0_3;
$L__BB0_4:
	setp.lt.u32 	%p5, %r3, 3;
	@%p5 bra 	$L__BB0_7;
	mul.wide.s32 	%rd16, %r1, 16;
	shl.b32 	%r26, %r1, 2;
$L__BB0_6:
	ld.param.u64 	%rd27, [_Z27ComplexPointwiseMulAndScaleP7double2S0_PKS_if_param_0];
	mul.wide.s32 	%rd11, %r29, 16;
	add.s64 	%rd12, %rd2, %rd11;
	ld.global.v2.f64 	{%fd13, %fd14}, [%rd12];
	add.s64 	%rd13, %rd1, %rd11;
	ld.global.v2.f64 	{%fd15, %fd16}, [%rd13];
	mul.f64 	%fd17, %fd13, %fd15;
	mul.f64 	%fd18, %fd14, %fd16;
	sub.f64 	%fd19, %fd17, %fd18;
	mul.f64 	%fd20, %fd13, %fd16;
	fma.rn.f64 	%fd21, %fd14, %fd15, %fd20;
	mul.f64 	%fd22, %fd19, %fd1;
	mul.f64 	%fd23, %fd21, %fd1;
	cvta.to.global.u64 	%rd14, %rd27;
	add.s64 	%rd15, %rd14, %rd11;
	st.global.v2.f64 	[%rd15], {%fd22, %fd23};
	add.s64 	%rd17, %rd12, %rd16;
	ld.global.v2.f64 	{%fd24, %fd25}, [%rd17];
	add.s64 	%rd18, %rd13, %rd16;
	ld.global.v2.f64 	{%fd26, %fd27}, [%rd18];
	mul.f64 	%fd28, %fd24, %fd26;
	mul.f64 	%fd29, %fd25, %fd27;
	sub.f64 	%fd30, %fd28, %fd29;
	mul.f64 	%fd31, %fd24, %fd27;
	fma.rn.f64 	%fd32, %fd25, %fd26, %fd31;
	mul.f64 	%fd33, %fd30, %fd1;
	mul.f64 	%fd34, %fd32, %fd1;
	add.s64 	%rd19, %rd15, %rd16;
	st.global.v2.f64 	[%rd19], {%fd33, %fd34};
	add.s64 	%rd20, %rd17, %rd16;
	ld.global.v2.f64 	{%fd35, %fd36}, [%rd20];
	add.s64 	%rd21, %rd18, %rd16;
	ld.global.v2.f64 	{%fd37, %fd38}, [%rd21];
	mul.f64 	%fd39, %fd35, %fd37;
	mul.f64 	%fd40, %fd36, %fd38;
	sub.f64 	%fd41, %fd39, %fd40;
	mul.f64 	%fd42, %fd35, %fd38;
	fma.rn.f64 	%fd43, %fd36, %fd37, %fd42;
	mul.f64 	%fd44, %fd41, %fd1;
	mul.f64 	%fd45, %fd43, %fd1;
	add.s64 	%rd22, %rd19, %rd16;
	st.global.v2.f64 	[%rd22], {%fd44, %fd45};
	add.s64 	%rd23, %rd20, %rd16;
	ld.global.v2.f64 	{%fd46, %fd47}, [%rd23];
	add.s64 	%rd24, %rd21, %rd16;
	ld.global.v2.f64 	{%fd48, %fd49}, [%rd24];
	mul.f64 	%fd50, %fd46, %fd48;
	mul.f64 	%fd51, %fd47, %fd49;
	sub.f64 	%fd52, %fd50, %fd51;
	mul.f64 	%fd53, %fd46, %fd49;
	fma.rn.f64 	%fd54, %fd47, %fd48, %fd53;
	mul.f64 	%fd55, %fd52, %fd1;
	mul.f64 	%fd56, %fd54, %fd1;
	add.s64 	%rd25, %rd22, %rd16;
	st.global.v2.f64 	[%rd25], {%fd55, %fd56};
	add.s32 	%r29, %r26, %r29;
	setp.lt.s32 	%p6, %r29, %r12;
	@%p6 bra 	$L__BB0_6;
$L__BB0_7:
	ret;

}


// ===== COMPILED SASS (sm_100) =====

	.target	sm_100

	.elftype	@"ET_EXEC"


//--------------------- .note.nv.tkinfo           --------------------------
	.section	.note.nv.tkinfo,"",@"SHT_NOTE"
	.sectionflags	@"SHF_NOTE_NV_TKINFO"
	.tkinfo
        /*0018*/ 	.word	0x00000002
        /*0030*/ 	.string	""
        /*0030*/ 	.string	"ptxas"
        /*0030*/ 	.string	"Cuda compilation tools, release 13.0, V13.0.88"
        /*0030*/ 	.string	"Build cuda_13.0.r13.0/compiler.36424714_0"
        /*0030*/ 	.string	"-arch sm_100 -m 64 "



//--------------------- .note.nv.cuinfo           --------------------------
	.section	.note.nv.cuinfo,"",@"SHT_NOTE"
	.sectionflags	@"SHF_NOTE_NV_CUINFO"
        /*0018*/ 	.short	0x0002
        /*001a*/ 	.short	0x0064
        /*001c*/ 	.short	0x0082
	.zero		2


//--------------------- .nv.info                  --------------------------
	.section	.nv.info,"",@"SHT_CUDA_INFO"
	.align	4


	//----- nvinfo : EIATTR_REGCOUNT
	.align		4
        /*0000*/ 	.byte	0x04, 0x2f
        /*0002*/ 	.short	(.L_1 - .L_0)
	.align		4
.L_0:
        /*0004*/ 	.word	index@(_Z27ComplexPointwiseMulAndScaleP7double2S0_PKS_if)
        /*0008*/ 	.word	0x00000020


	//----- nvinfo : EIATTR_FRAME_SIZE
	.align		4
.L_1:
        /*000c*/ 	.byte	0x04, 0x11
        /*000e*/ 	.short	(.L_3 - .L_2)
	.align		4
.L_2:
        /*0010*/ 	.word	index@(_Z27ComplexPointwiseMulAndScaleP7double2S0_PKS_if)
        /*0014*/ 	.word	0x00000000


	//----- nvinfo : EIATTR_MIN_STACK_SIZE
	.align		4
.L_3:
        /*0018*/ 	.byte	0x04, 0x12
        /*001a*/ 	.short	(.L_5 - .L_4)
	.align		4
.L_4:
        /*001c*/ 	.word	index@(_Z27ComplexPointwiseMulAndScaleP7double2S0_PKS_if)
        /*0020*/ 	.word	0x00000000
.L_5:


//--------------------- .nv.compat                --------------------------
	.section	.nv.compat,"",@"SHT_CUDA_COMPAT_INFO"
	.align	4
        /*0000*/ 	.byte	0x02, 0x09, 0x00, 0x00, 0x02, 0x02, 0x01, 0x00, 0x02, 0x05, 0x05, 0x00, 0x03, 0x07, 0x01, 0x01
        /*0010*/ 	.byte	0x02, 0x03, 0x00, 0x00, 0x02, 0x06, 0x01, 0x00, 0x04, 0x0b, 0x08, 0x00, 0x01, 0x00, 0x00, 0x00
        /*0020*/ 	.byte	0x00, 0x00, 0x00, 0x00


//--------------------- .nv.info._Z27ComplexPointwiseMulAndScaleP7double2S0_PKS_if --------------------------
	.section	.nv.info._Z27ComplexPointwiseMulAndScaleP7double2S0_PKS_if,"",@"SHT_CUDA_INFO"
	.sectionflags	@""
	.align	4


	//----- nvinfo : EIATTR_CUDA_API_VERSION
	.align		4
        /*0000*/ 	.byte	0x04, 0x37
        /*0002*/ 	.short	(.L_7 - .L_6)
.L_6:
        /*0004*/ 	.word	0x00000082


	//----- nvinfo : EIATTR_KPARAM_INFO
	.align		4
.L_7:
        /*0008*/ 	.byte	0x04, 0x17
        /*000a*/ 	.short	(.L_9 - .L_8)
.L_8:
        /*000c*/ 	.word	0x00000000
        /*0010*/ 	.short	0x0004
        /*0012*/ 	.short	0x001c
        /*0014*/ 	.byte	0x00, 0xf0, 0x11, 0x00


	//----- nvinfo : EIATTR_KPARAM_INFO
	.align		4
.L_9:
        /*0018*/ 	.byte	0x04, 0x17
        /*001a*/ 	.short	(.L_11 - .L_10)
.L_10:
        /*001c*/ 	.word	0x00000000
        /*0020*/ 	.short	0x0003
        /*0022*/ 	.short	0x0018
        /*0024*/ 	.byte	0x00, 0xf0, 0x11, 0x00


	//----- nvinfo : EIATTR_KPARAM_INFO
	.align		4
.L_11:
        /*0028*/ 	.byte	0x04, 0x17
        /*002a*/ 	.short	(.L_13 - .L_12)
.L_12:
        /*002c*/ 	.word	0x00000000
        /*0030*/ 	.short	0x0002
        /*0032*/ 	.short	0x0010
        /*0034*/ 	.byte	0x00, 0xf5, 0x21, 0x00


	//----- nvinfo : EIATTR_KPARAM_INFO
	.align		4
.L_13:
        /*0038*/ 	.byte	0x04, 0x17
        /*003a*/ 	.short	(.L_15 - .L_14)
.L_14:
        /*003c*/ 	.word	0x00000000
        /*0040*/ 	.short	0x0001
        /*0042*/ 	.short	0x0008
        /*0044*/ 	.byte	0x00, 0xf5, 0x21, 0x00


	//----- nvinfo : EIATTR_KPARAM_INFO
	.align		4
.L_15:
        /*0048*/ 	.byte	0x04, 0x17
        /*004a*/ 	.short	(.L_17 - .L_16)
.L_16:
        /*004c*/ 	.word	0x00000000
        /*0050*/ 	.short	0x0000
        /*0052*/ 	.short	0x0000
        /*0054*/ 	.byte	0x00, 0xf5, 0x21, 0x00


	//----- nvinfo : EIATTR_SPARSE_MMA_MASK
	.align		4
.L_17:
        /*0058*/ 	.byte	0x03, 0x50
        /*005a*/ 	.short	0x0000


	//----- nvinfo : EIATTR_MAXREG_COUNT
	.align		4
        /*005c*/ 	.byte	0x03, 0x1b
        /*005e*/ 	.short	0x00ff


	//----- nvinfo : EIATTR_MERCURY_ISA_VERSION
	.align		4
        /*0060*/ 	.byte	0x03, 0x5f
        /*0062*/ 	.short	0x0101


	//----- nvinfo : EIATTR_VRC_CTA_INIT_COUNT
	.align		4
        /*0064*/ 	.byte	0x02, 0x4a
	.zero		1
	.zero		1


	//----- nvinfo : EIATTR_EXIT_INSTR_OFFSETS
	.align		4
        /*0068*/ 	.byte	0x04, 0x1c
        /*006a*/ 	.short	(.L_19 - .L_18)


	//   ....[0]....
.L_18:
        /*006c*/ 	.word	0x00000090


	//   ....[1]....
        /*0070*/ 	.word	0x00000420


	//   ....[2]....
        /*0074*/ 	.word	0x00000780


	//----- nvinfo : EIATTR_CRS_STACK_SIZE
	.align		4
.L_19:
        /*0078*/ 	.byte	0x04, 0x1e
        /*007a*/ 	.short	(.L_21 - .L_20)
.L_20:
        /*007c*/ 	.word	0x00000000


	//----- nvinfo : EIATTR_CBANK_PARAM_SIZE
	.align		4
.L_21:
        /*0080*/ 	.byte	0x03, 0x19
        /*0082*/ 	.short	0x0020


	//----- nvinfo : EIATTR_PARAM_CBANK
	.align		4
        /*0084*/ 	.byte	0x04, 0x0a
        /*0086*/ 	.short	(.L_23 - .L_22)
	.align		4
.L_22:
        /*0088*/ 	.word	index@(.nv.constant0._Z27ComplexPointwiseMulAndScaleP7double2S0_PKS_if)
        /*008c*/ 	.short	0x0380
        /*008e*/ 	.short	0x0020


	//----- nvinfo : EIATTR_SW_WAR
	.align		4
.L_23:
        /*0090*/ 	.byte	0x04, 0x36
        /*0092*/ 	.short	(.L_25 - .L_24)
.L_24:
        /*0094*/ 	.word	0x00000008
.L_25:


//--------------------- .nv.callgraph             --------------------------
	.section	.nv.callgraph,"",@"SHT_CUDA_CALLGRAPH"
	.align	4
	.sectionentsize	8
	.align		4
        /*0000*/ 	.word	0x00000000
	.align		4
        /*0004*/ 	.word	0xffffffff
	.align		4
        /*0008*/ 	.word	0x00000000
	.align		4
        /*000c*/ 	.word	0xfffffffe
	.align		4
        /*0010*/ 	.word	0x00000000
	.align		4
        /*0014*/ 	.word	0xfffffffd
	.align		4
        /*0018*/ 	.word	0x00000000
	.align		4
        /*001c*/ 	.word	0xfffffffc


//--------------------- .text._Z27ComplexPointwiseMulAndScaleP7double2S0_PKS_if --------------------------
	.section	.text._Z27ComplexPointwiseMulAndScaleP7double2S0_PKS_if,"ax",@progbits
	.align	128
        .global         _Z27ComplexPointwiseMulAndScaleP7double2S0_PKS_if
        .type           _Z27ComplexPointwiseMulAndScaleP7double2S0_PKS_if,@function
        .size           _Z27ComplexPointwiseMulAndScaleP7double2S0_PKS_if,(.L_x_5 - _Z27ComplexPointwiseMulAndScaleP7double2S0_PKS_if)
        .other          _Z27ComplexPointwiseMulAndScaleP7double2S0_PKS_if,@"STO_CUDA_ENTRY STV_DEFAULT"
_Z27ComplexPointwiseMulAndScaleP7double2S0_PKS_if:
.text._Z27ComplexPointwiseMulAndScaleP7double2S0_PKS_if:
[----:B------:R-:W-:Y:S01]  /*0000*/  LDC R1, c[0x0][0x37c] ;  /* 0x0000df00ff017b82 */ /* 0x000fe20000000800 */
[----:B------:R-:W0:Y:S01]  /*0010*/  S2R R25, SR_CTAID.X ;  /* 0x0000000000197919 */ /* 0x000e220000002500 */
[----:B------:R-:W1:Y:S06]  /*0020*/  LDCU UR4, c[0x0][0x360] ;  /* 0x00006c00ff0477ac */ /* 0x000e6c0008000800 */
[----:B------:R-:W1:Y:S01]  /*0030*/  LDC R0, c[0x0][0x370] ;  /* 0x0000dc00ff007b82 */ /* 0x000e620000000800 */
[----:B------:R-:W0:Y:S01]  /*0040*/  S2R R2, SR_TID.X ;  /* 0x0000000000027919 */ /* 0x000e220000002100 */
[----:B------:R-:W2:Y:S01]  /*0050*/  LDCU UR6, c[0x0][0x398] ;  /* 0x00007300ff0677ac */ /* 0x000ea20008000800 */
[----:B-1----:R-:W-:-:S02]  /*0060*/  IMAD R0, R0, UR4, RZ ;  /* 0x0000000400007c24 */ /* 0x002fc4000f8e02ff */
[----:B0-----:R-:W-:-:S05]  /*0070*/  IMAD R25, R25, UR4, R2 ;  /* 0x0000000419197c24 */ /* 0x001fca000f8e0202 */
[----:B--2---:R-:W-:-:S13]  /*0080*/  ISETP.GE.AND P0, PT, R25, UR6, PT ;  /* 0x0000000619007c0c */ /* 0x004fda000bf06270 */
[----:B------:R-:W-:Y:S05]  /*0090*/  @P0 EXIT ;  /* 0x000000000000094d */ /* 0x000fea0003800000 */
[----:B------:R-:W0:Y:S01]  /*00a0*/  I2F.U32.RP R6, R0 ;  /* 0x0000000000067306 */ /* 0x000e220000209000 */
[C---:B------:R-:W-:Y:S01]  /*00b0*/  IMAD.IADD R4, R0.reuse, 0x1, R25 ;  /* 0x0000000100047824 */ /* 0x040fe200078e0219 */
[----:B------:R-:W-:Y:S01]  /*00c0*/  IADD3 R7, PT, PT, RZ, -R0, RZ ;  /* 0x80000000ff077210 */ /* 0x000fe20007ffe0ff */
[----:B------:R-:W1:Y:S01]  /*00d0*/  LDCU UR7, c[0x0][0x39c] ;  /* 0x00007380ff0777ac */ /* 0x000e620008000800 */
[----:B------:R-:W-:Y:S01]  /*00e0*/  ISETP.NE.U32.AND P2, PT, R0, RZ, PT ;  /* 0x000000ff0000720c */ /* 0x000fe20003f45070 */
[----:B------:R-:W-:Y:S01]  /*00f0*/  BSSY.RECONVERGENT B0, `(.L_x_0) ;  /* 0x0000030000007945 */ /* 0x000fe20003800200 */
[C---:B------:R-:W-:Y:S01]  /*0100*/  ISETP.GE.AND P0, PT, R4.reuse, UR6, PT ;  /* 0x0000000604007c0c */ /* 0x040fe2000bf06270 */
[----:B------:R-:W2:Y:S01]  /*0110*/  LDCU.64 UR4, c[0x0][0x358] ;  /* 0x00006b00ff0477ac */ /* 0x000ea20008000a00 */
[----:B------:R-:W-:Y:S02]  /*0120*/  VIMNMX R5, PT, PT, R4, UR6, !PT ;  /* 0x0000000604057c48 */ /* 0x000fe4000ffe0100 */
[----:B------:R-:W-:-:S04]  /*0130*/  SEL R18, RZ, 0x1, P0 ;  /* 0x00000001ff127807 */ /* 0x000fc80000000000 */
[----:B------:R-:W-:Y:S01]  /*0140*/  IADD3 R5, PT, PT, R5, -R4, -R18 ;  /* 0x8000000405057210 */ /* 0x000fe20007ffe812 */
[----:B0-----:R-:W0:Y:S02]  /*0150*/  MUFU.RCP R6, R6 ;  /* 0x0000000600067308 */ /* 0x001e240000001000 */
[----:B0-----:R-:W-:-:S06]  /*0160*/  IADD3 R2, PT, PT, R6, 0xffffffe, RZ ;  /* 0x0ffffffe06027810 */ /* 0x001fcc0007ffe0ff */
[----:B------:R0:W3:Y:S02]  /*0170*/  F2I.FTZ.U32.TRUNC.NTZ R3, R2 ;  /* 0x0000000200037305 */ /* 0x0000e4000021f000 */
[----:B0-----:R-:W-:Y:S02]  /*0180*/  HFMA2 R2, -RZ, RZ, 0, 0 ;  /* 0x00000000ff027431 */ /* 0x001fe400000001ff */
[----:B---3--:R-:W-:-:S04]  /*0190*/  IMAD R7, R7, R3, RZ ;  /* 0x0000000307077224 */ /* 0x008fc800078e02ff */
[----:B------:R-:W-:-:S06]  /*01a0*/  IMAD.HI.U32 R6, R3, R7, R2 ;  /* 0x0000000703067227 */ /* 0x000fcc00078e0002 */
[----:B------:R-:W-:-:S05]  /*01b0*/  IMAD.HI.U32 R3, R6, R5, RZ ;  /* 0x0000000506037227 */ /* 0x000fca00078e00ff */
[----:B------:R-:W-:-:S05]  /*01c0*/  IADD3 R2, PT, PT, -R3, RZ, RZ ;  /* 0x000000ff03027210 */ /* 0x000fca0007ffe1ff */
[----:B------:R-:W-:-:S05]  /*01d0*/  IMAD R5, R0, R2, R5 ;  /* 0x0000000200057224 */ /* 0x000fca00078e0205 */
[----:B------:R-:W-:-:S13]  /*01e0*/  ISETP.GE.U32.AND P0, PT, R5, R0, PT ;  /* 0x000000000500720c */ /* 0x000fda0003f06070 */
[----:B------:R-:W-:Y:S01]  /*01f0*/  @P0 IMAD.IADD R5, R5, 0x1, -R0 ;  /* 0x0000000105050824 */ /* 0x000fe200078e0a00 */
[----:B------:R-:W-:-:S04]  /*0200*/  @P0 IADD3 R3, PT, PT, R3, 0x1, RZ ;  /* 0x0000000103030810 */ /* 0x000fc80007ffe0ff */
[----:B------:R-:W-:-:S13]  /*0210*/  ISETP.GE.U32.AND P1, PT, R5, R0, PT ;  /* 0x000000000500720c */ /* 0x000fda0003f26070 */
[----:B------:R-:W-:Y:S02]  /*0220*/  @P1 IADD3 R3, PT, PT, R3, 0x1, RZ ;  /* 0x0000000103031810 */ /* 0x000fe40007ffe0ff */
[----:B------:R-:W-:-:S05]  /*0230*/  @!P2 LOP3.LUT R3, RZ, R0, RZ, 0x33, !PT ;  /* 0x00000000ff03a212 */ /* 0x000fca00078e33ff */
[----:B------:R-:W-:-:S05]  /*0240*/  IMAD.IADD R18, R18, 0x1, R3 ;  /* 0x0000000112127824 */ /* 0x000fca00078e0203 */
[----:B------:R-:W-:-:S04]  /*0250*/  LOP3.LUT R2, R18, 0x3, RZ, 0xc0, !PT ;  /* 0x0000000312027812 */ /* 0x000fc800078ec0ff */
[----:B------:R-:W-:Y:S02]  /*0260*/  ISETP.NE.AND P0, PT, R2, 0x3, PT ;  /* 0x000000030200780c */ /* 0x000fe40003f05270 */
[----:B-1----:R-:W0:Y:S11]  /*0270*/  F2F.F64.F32 R2, UR7 ;  /* 0x0000000700027d10 */ /* 0x002e360008201800 */
[----:B--2---:R-:W-:Y:S05]  /*0280*/  @!P0 BRA `(.L_x_1) ;  /* 0x0000000000588947 */ /* 0x004fea0003800000 */
[----:B------:R-:W1:Y:S01]  /*0290*/  LDC.64 R12, c[0x0][0x390] ;  /* 0x0000e400ff0c7b82 */ /* 0x000e620000000a00 */
[----:B------:R-:W-:-:S04]  /*02a0*/  IADD3 R4, PT, PT, R18, 0x1, RZ ;  /* 0x0000000112047810 */ /* 0x000fc80007ffe0ff */
[----:B------:R-:W-:-:S03]  /*02b0*/  LOP3.LUT R4, R4, 0x3, RZ, 0xc0, !PT ;  /* 0x0000000304047812 */ /* 0x000fc600078ec0ff */
[----:B------:R-:W2:Y:S01]  /*02c0*/  LDC.64 R14, c[0x0][0x380] ;  /* 0x0000e000ff0e7b82 */ /* 0x000ea20000000a00 */
[----:B------:R-:W-:-:S07]  /*02d0*/  IADD3 R19, PT, PT, -R4, RZ, RZ ;  /* 0x000000ff04137210 */ /* 0x000fce0007ffe1ff */
[----:B------:R-:W3:Y:S02]  /*02e0*/  LDC.64 R16, c[0x0][0x388] ;  /* 0x0000e200ff107b82 */ /* 0x000ee40000000a00 */
.L_x_2:
[----:B-1----:R-:W-:-:S04]  /*02f0*/  IMAD.WIDE R10, R25, 0x10, R12 ;  /* 0x00000010190a7825 */ /* 0x002fc800078e020c */
[----:B---3--:R-:W-:Y:S02]  /*0300*/  IMAD.WIDE R20, R25, 0x10, R16 ;  /* 0x0000001019147825 */ /* 0x008fe400078e0210 */
[----:B----4-:R-:W3:Y:S04]  /*0310*/  LDG.E.128 R8, desc[UR4][R10.64] ;  /* 0x000000040a087981 */ /* 0x010ee8000c1e1d00 */
[----:B------:R-:W3:Y:S01]  /*0320*/  LDG.E.128 R4, desc[UR4][R20.64] ;  /* 0x0000000414047981 */ /* 0x000ee2000c1e1d00 */
[----:B------:R-:W-:-:S05]  /*0330*/  VIADD R19, R19, 0x1 ;  /* 0x0000000113137836 */ /* 0x000fca0000000000 */
[----:B------:R-:W-:Y:S01]  /*0340*/  ISETP.NE.AND P0, PT, R19, RZ, PT ;  /* 0x000000ff1300720c */ /* 0x000fe20003f05270 */
[-C--:B---3--:R-:W-:Y:S02]  /*0350*/  DMUL R22, R6, R10.reuse ;  /* 0x0000000a06167228 */ /* 0x088fe40000000000 */
[----:B------:R-:W-:-:S06]  /*0360*/  DMUL R26, R4, R10 ;  /* 0x0000000a041a7228 */ /* 0x000fcc0000000000 */
[-C--:B------:R-:W-:Y:S02]  /*0370*/  DFMA R4, R4, R8.reuse, -R22 ;  /* 0x000000080404722b */ /* 0x080fe40000000816 */
[----:B------:R-:W-:Y:S01]  /*0380*/  DFMA R6, R6, R8, R26 ;  /* 0x000000080606722b */ /* 0x000fe2000000001a */
[----:B--2---:R-:W-:-:S05]  /*0390*/  IMAD.WIDE R8, R25, 0x10, R14 ;  /* 0x0000001019087825 */ /* 0x004fca00078e020e */
[C---:B0-----:R-:W-:Y:S02]  /*03a0*/  DMUL R4, R2.reuse, R4 ;  /* 0x0000000402047228 */ /* 0x041fe40000000000 */
[----:B------:R-:W-:-:S07]  /*03b0*/  DMUL R6, R2, R6 ;  /* 0x0000000602067228 */ /* 0x000fce0000000000 */
[----:B------:R4:W-:Y:S01]  /*03c0*/  STG.E.128 desc[UR4][R8.64], R4 ;  /* 0x0000000408007986 */ /* 0x0009e2000c101d04 */
[----:B------:R-:W-:Y:S01]  /*03d0*/  IADD3 R25, PT, PT, R0, R25, RZ ;  /* 0x0000001900197210 */ /* 0x000fe20007ffe0ff */
[----:B------:R-:W-:Y:S06]  /*03e0*/  @P0 BRA `(.L_x_2) ;  /* 0xfffffffc00c00947 */ /* 0x000fec000383ffff */
.L_x_1:
[----:B------:R-:W-:Y:S05]  /*03f0*/  BSYNC.RECONVERGENT B0 ;  /* 0x0000000000007941 */ /* 0x000fea0003800200 */
.L_x_0:
[----:B----4-:R-:W1:Y:S01]  /*0400*/  LDC.64 R4, c[0x0][0x390] ;  /* 0x0000e400ff047b82 */ /* 0x010e620000000a00 */
[----:B------:R-:W-:-:S13]  /*0410*/  ISETP.GE.U32.AND P0, PT, R18, 0x3, PT ;  /* 0x000000031200780c */ /* 0x000fda0003f06070 */
[----:B------:R-:W-:Y:S05]  /*0420*/  @!P0 EXIT ;  /* 0x000000000000894d */ /* 0x000fea0003800000 */
.L_x_3:
[----:B--2---:R-:W2:Y:S01]  /*0430*/  LDC.64 R26, c[0x0][0x388] ;  /* 0x0000e200ff1a7b82 */ /* 0x004ea20000000a00 */
[----:B-1----:R-:W-:-:S05]  /*0440*/  IMAD.WIDE R18, R25, 0x10, R4 ;  /* 0x0000001019127825 */ /* 0x002fca00078e0204 */
[----:B------:R1:W3:Y:S02]  /*0450*/  LDG.E.128 R8, desc[UR4][R18.64] ;  /* 0x0000000412087981 */ /* 0x0002e4000c1e1d00 */
[----:B------:R-:W4:Y:S01]  /*0460*/  LDC.64 R6, c[0x0][0x380] ;  /* 0x0000e000ff067b82 */ /* 0x000f220000000a00 */
[----:B--2---:R-:W-:-:S05]  /*0470*/  IMAD.WIDE R26, R25, 0x10, R26 ;  /* 0x00000010191a7825 */ /* 0x004fca00078e021a */
[----:B------:R-:W3:Y:S01]  /*0480*/  LDG.E.128 R12, desc[UR4][R26.64] ;  /* 0x000000041a0c7981 */ /* 0x000ee2000c1e1d00 */
[----:B-1----:R-:W-:-:S04]  /*0490*/  IMAD.WIDE R18, R0, 0x10, R18 ;  /* 0x0000001000127825 */ /* 0x002fc800078e0212 */
[----:B----4-:R-:W-:Y:S01]  /*04a0*/  IMAD.WIDE R6, R25, 0x10, R6 ;  /* 0x0000001019067825 */ /* 0x010fe200078e0206 */
[-C--:B---3--:R-:W-:Y:S02]  /*04b0*/  DMUL R16, R14, R10.reuse ;  /* 0x0000000a0e107228 */ /* 0x088fe40000000000 */
[----:B------:R-:W-:-:S06]  /*04c0*/  DMUL R10, R12, R10 ;  /* 0x0000000a0c0a7228 */ /* 0x000fcc0000000000 */
[-C--:B------:R-:W-:Y:S02]  /*04d0*/  DFMA R16, R12, R8.reuse, -R16 ;  /* 0x000000080c10722b */ /* 0x080fe40000000810 */
[----:B------:R-:W-:-:S06]  /*04e0*/  DFMA R10, R14, R8, R10 ;  /* 0x000000080e0a722b */ /* 0x000fcc000000000a */
[C---:B0-----:R-:W-:Y:S02]  /*04f0*/  DMUL R20, R2.reuse, R16 ;  /* 0x0000001002147228 */ /* 0x041fe40000000000 */
[----:B------:R-:W-:Y:S01]  /*0500*/  DMUL R22, R2, R10 ;  /* 0x0000000a02167228 */ /* 0x000fe20000000000 */
[----:B------:R-:W-:-:S06]  /*0510*/  IMAD.WIDE R16, R0, 0x10, R26 ;  /* 0x0000001000107825 */ /* 0x000fcc00078e021a */
[----:B------:R0:W-:Y:S04]  /*0520*/  STG.E.128 desc[UR4][R6.64], R20 ;  /* 0x0000001406007986 */ /* 0x0001e8000c101d04 */
[----:B------:R-:W2:Y:S04]  /*0530*/  LDG.E.128 R8, desc[UR4][R16.64] ;  /* 0x0000000410087981 */ /* 0x000ea8000c1e1d00 */
[----:B------:R-:W2:Y:S01]  /*0540*/  LDG.E.128 R12, desc[UR4][R18.64] ;  /* 0x00000004120c7981 */ /* 0x000ea2000c1e1d00 */
[----:B------:R-:W-:Y:S01]  /*0550*/  IMAD.WIDE R28, R0, 0x10, R16 ;  /* 0x00000010001c7825 */ /* 0x000fe200078e0210 */
[----:B--2---:R-:W-:-:S02]  /*0560*/  DMUL R26, R10, R14 ;  /* 0x0000000e0a1a7228 */ /* 0x004fc40000000000 */
[----:B------:R-:W-:-:S06]  /*0570*/  DMUL R14, R8, R14 ;  /* 0x0000000e080e7228 */ /* 0x000fcc0000000000 */
[-C--:B------:R-:W-:Y:S02]  /*0580*/  DFMA R8, R8, R12.reuse, -R26 ;  /* 0x0000000c0808722b */ /* 0x080fe4000000081a */
[----:B------:R-:W-:Y:S01]  /*0590*/  DFMA R10, R10, R12, R14 ;  /* 0x0000000c0a0a722b */ /* 0x000fe2000000000e */
[----:B------:R-:W-:-:S05]  /*05a0*/  IMAD.WIDE R26, R0, 0x10, R6 ;  /* 0x00000010001a7825 */ /* 0x000fca00078e0206 */
[C---:B------:R-:W-:Y:S02]  /*05b0*/  DMUL R8, R2.reuse, R8 ;  /* 0x0000000802087228 */ /* 0x040fe40000000000 */
[----:B------:R-:W-:Y:S01]  /*05c0*/  DMUL R10, R2, R10 ;  /* 0x0000000a020a7228 */ /* 0x000fe20000000000 */
[----:B0-----:R-:W-:-:S06]  /*05d0*/  IMAD.WIDE R6, R0, 0x10, R18 ;  /* 0x0000001000067825 */ /* 0x001fcc00078e0212 */
        /* <DEDUP_REMOVED lines=11> */
[----:B------:R-:W-:-:S06]  /*0690*/  IMAD.WIDE R16, R0, 0x10, R6 ;  /* 0x0000001000107825 */ /* 0x000fcc00078e0206 */
[----:B------:R2:W-:Y:S04]  /*06a0*/  STG.E.128 desc[UR4][R20.64], R12 ;  /* 0x0000000c14007986 */ /* 0x0005e8000c101d04 */
[----:B0-----:R-:W3:Y:S04]  /*06b0*/  LDG.E.128 R8, desc[UR4][R22.64] ;  /* 0x0000000416087981 */ /* 0x001ee8000c1e1d00 */
[----:B------:R-:W3:Y:S01]  /*06c0*/  LDG.E.128 R16, desc[UR4][R16.64] ;  /* 0x0000000410107981 */ /* 0x000ee2000c1e1d00 */
[----:B------:R-:W-:-:S04]  /*06d0*/  LEA R25, R0, R25, 0x2 ;  /* 0x0000001900197211 */ /* 0x000fc800078e10ff */
[----:B------:R-:W-:Y:S01]  /*06e0*/  ISETP.GE.AND P0, PT, R25, UR6, PT ;  /* 0x0000000619007c0c */ /* 0x000fe2000bf06270 */
[-C--:B---3--:R-:W-:Y:S02]  /*06f0*/  DMUL R6, R10, R18.reuse ;  /* 0x000000120a067228 */ /* 0x088fe40000000000 */
[----:B------:R-:W-:-:S06]  /*0700*/  DMUL R18, R8, R18 ;  /* 0x0000001208127228 */ /* 0x000fcc0000000000 */
[-C--:B------:R-:W-:Y:S02]  /*0710*/  DFMA R8, R8, R16.reuse, -R6 ;  /* 0x000000100808722b */ /* 0x080fe40000000806 */
[----:B------:R-:W-:Y:S01]  /*0720*/  DFMA R10, R10, R16, R18 ;  /* 0x000000100a0a722b */ /* 0x000fe20000000012 */
[----:B------:R-:W-:-:S05]  /*0730*/  IMAD.WIDE R6, R0, 0x10, R20 ;  /* 0x0000001000067825 */ /* 0x000fca00078e0214 */
[C---:B------:R-:W-:Y:S02]  /*0740*/  DMUL R8, R2.reuse, R8 ;  /* 0x0000000802087228 */ /* 0x040fe40000000000 */
[----:B------:R-:W-:-:S07]  /*0750*/  DMUL R10, R2, R10 ;  /* 0x0000000a020a7228 */ /* 0x000fce0000000000 */
[----:B------:R2:W-:Y:S01]  /*0760*/  STG.E.128 desc[UR4][R6.64], R8 ;  /* 0x0000000806007986 */ /* 0x0005e2000c101d04 */
[----:B------:R-:W-:Y:S05]  /*0770*/  @!P0 BRA `(.L_x_3) ;  /* 0xfffffffc002c8947 */ /* 0x000fea000383ffff */
[----:B------:R-:W-:Y:S05]  /*0780*/  EXIT ;  /* 0x000000000000794d */ /* 0x000fea0003800000 */
.L_x_4:
[----:B------:R-:W-:-:S00]  /*0790*/  BRA `(.L_x_4) ;  /* 0xfffffffc00fc7947 */ /* 0x000fc0000383ffff */
[----:B------:R-:W-:-:S00]  /*07a0*/  NOP ;  /* 0x0000000000007918 */ /* 0x000fc00000000000 */
        /* <DEDUP_REMOVED lines=13> */
.L_x_5:


//--------------------- .nv.shared.reserved.0     --------------------------
	.section	.nv.shared.reserved.0,"aw",@nobits
	.weak		__nv_reservedSMEM_offset_0_alias
	.size		__nv_reservedSMEM_offset_0_alias, 0, 64
	.other		__nv_reservedSMEM_offset_0_alias,@"STO_CUDA_RESERVED_SHARED STV_DEFAULT"
__nv_reservedSMEM_offset_0_alias:
	.zero		0
	.zero		64


//--------------------- .nv.constant0._Z27ComplexPointwiseMulAndScaleP7double2S0_PKS_if --------------------------
	.section	.nv.constant0._Z27ComplexPointwiseMulAndScaleP7double2S0_PKS_if,"a",@progbits
	.sectionflags	@""
	.align	4
.nv.constant0._Z27ComplexPointwiseMulAndScaleP7double2S0_PKS_if:
	.zero		928


//--------------------- SYMBOLS --------------------------

	.type		.nv.reservedSmem.offset0,@object
	.size		.nv.reservedSmem.offset0,0x4
